//
// Generated by NVIDIA NVVM Compiler
//
// Compiler Build ID: CL-36424714
// Cuda compilation tools, release 13.0, V13.0.88
// Based on NVVM 20.0.0
//

.version 9.0
.target sm_100
.address_size 64

	// .globl	_Z20jacobi2D_step_kernelPdPKddl

.visible .entry _Z20jacobi2D_step_kernelPdPKddl(
	.param .u64 .ptr .align 1 _Z20jacobi2D_step_kernelPdPKddl_param_0,
	.param .u64 .ptr .align 1 _Z20jacobi2D_step_kernelPdPKddl_param_1,
	.param .f64 _Z20jacobi2D_step_kernelPdPKddl_param_2,
	.param .u64 _Z20jacobi2D_step_kernelPdPKddl_param_3
)
{
	.reg .pred 	%p<8>;
	.reg .b32 	%r<14>;
	.reg .b64 	%rd<28>;
	.reg .b64 	%fd<11>;

	ld.param.u64 	%rd2, [_Z20jacobi2D_step_kernelPdPKddl_param_0];
	ld.param.u64 	%rd3, [_Z20jacobi2D_step_kernelPdPKddl_param_1];
	ld.param.f64 	%fd1, [_Z20jacobi2D_step_kernelPdPKddl_param_2];
	ld.param.u64 	%rd5, [_Z20jacobi2D_step_kernelPdPKddl_param_3];
	mov.u32 	%r2, %ctaid.x;
	mov.u32 	%r3, %ntid.x;
	mov.u32 	%r4, %tid.x;
	mad.lo.s32 	%r1, %r2, %r3, %r4;
	mov.u32 	%r5, %ctaid.y;
	mov.u32 	%r6, %ntid.y;
	mov.u32 	%r7, %tid.y;
	mad.lo.s32 	%r8, %r5, %r6, %r7;
	setp.lt.s32 	%p1, %r1, 1;
	cvt.s64.s32 	%rd6, %r1;
	setp.lt.s64 	%p2, %rd5, %rd6;
	or.pred  	%p3, %p1, %p2;
	setp.eq.s32 	%p4, %r8, 0;
	or.pred  	%p5, %p4, %p3;
	cvt.u64.u32 	%rd1, %r8;
	setp.lt.s64 	%p6, %rd5, %rd1;
	or.pred  	%p7, %p5, %p6;
	@%p7 bra 	$L__BB0_2;
	cvt.u32.u64 	%r10, %rd1;
	cvta.to.global.u64 	%rd7, %rd3;
	cvta.to.global.u64 	%rd8, %rd2;
	add.s32 	%r11, %r1, -1;
	cvt.u64.u32 	%rd9, %r11;
	add.s64 	%rd10, %rd5, 2;
	mul.lo.s64 	%rd11, %rd10, %rd1;
	add.s64 	%rd12, %rd11, %rd9;
	shl.b64 	%rd13, %rd12, 3;
	add.s64 	%rd14, %rd7, %rd13;
	ld.global.f64 	%fd2, [%rd14];
	fma.rn.f64 	%fd3, %fd1, %fd1, %fd2;
	cvt.u64.u32 	%rd15, %r1;
	add.s32 	%r12, %r10, -1;
	cvt.u64.u32 	%rd16, %r12;
	mad.lo.s64 	%rd17, %rd10, %rd16, %rd15;
	shl.b64 	%rd18, %rd17, 3;
	add.s64 	%rd19, %rd7, %rd18;
	ld.global.f64 	%fd4, [%rd19];
	add.f64 	%fd5, %fd3, %fd4;
	add.s64 	%rd20, %rd11, %rd15;
	shl.b64 	%rd21, %rd20, 3;
	add.s64 	%rd22, %rd7, %rd21;
	ld.global.f64 	%fd6, [%rd22+8];
	add.f64 	%fd7, %fd5, %fd6;
	add.s32 	%r13, %r10, 1;
	cvt.u64.u32 	%rd23, %r13;
	mad.lo.s64 	%rd24, %rd10, %rd23, %rd15;
	shl.b64 	%rd25, %rd24, 3;
	add.s64 	%rd26, %rd7, %rd25;
	ld.global.f64 	%fd8, [%rd26];
	add.f64 	%fd9, %fd7, %fd8;
	mul.f64 	%fd10, %fd9, 0d3FD0000000000000;
	add.s64 	%rd27, %rd8, %rd21;
	st.global.f64 	[%rd27], %fd10;
$L__BB0_2:
	ret;

}


// ===== COMPILED SASS (sm_100) =====

	.target	sm_100

	.elftype	@"ET_EXEC"


//--------------------- .note.nv.tkinfo           --------------------------
	.section	.note.nv.tkinfo,"",@"SHT_NOTE"
	.sectionflags	@"SHF_NOTE_NV_TKINFO"
	.tkinfo
        /*0018*/ 	.word	0x00000002
        /*0030*/ 	.string	""
        /*0030*/ 	.string	"ptxas"
        /*0030*/ 	.string	"Cuda compilation tools, release 13.0, V13.0.88"
        /*0030*/ 	.string	"Build cuda_13.0.r13.0/compiler.36424714_0"
        /*0030*/ 	.string	"-arch sm_100 -m 64 "



//--------------------- .note.nv.cuinfo           --------------------------
	.section	.note.nv.cuinfo,"",@"SHT_NOTE"
	.sectionflags	@"SHF_NOTE_NV_CUINFO"
        /*0018*/ 	.short	0x0002
        /*001a*/ 	.short	0x0064
        /*001c*/ 	.short	0x0082
	.zero		2


//--------------------- .nv.info                  --------------------------
	.section	.nv.info,"",@"SHT_CUDA_INFO"
	.align	4


	//----- nvinfo : EIATTR_REGCOUNT
	.align		4
        /*0000*/ 	.byte	0x04, 0x2f
        /*0002*/ 	.short	(.L_1 - .L_0)
	.align		4
.L_0:
        /*0004*/ 	.word	index@(_Z20jacobi2D_step_kernelPdPKddl)
        /*0008*/ 	.word	0x00000016


	//----- nvinfo : EIATTR_FRAME_SIZE
	.align		4
.L_1:
        /*000c*/ 	.byte	0x04, 0x11
        /*000e*/ 	.short	(.L_3 - .L_2)
	.align		4
.L_2:
        /*0010*/ 	.word	index@(_Z20jacobi2D_step_kernelPdPKddl)
        /*0014*/ 	.word	0x00000000


	//----- nvinfo : EIATTR_MIN_STACK_SIZE
	.align		4
.L_3:
        /*0018*/ 	.byte	0x04, 0x12
        /*001a*/ 	.short	(.L_5 - .L_4)
	.align		4
.L_4:
        /*001c*/ 	.word	index@(_Z20jacobi2D_step_kernelPdPKddl)
        /*0020*/ 	.word	0x00000000
.L_5:


//--------------------- .nv.compat                --------------------------
	.section	.nv.compat,"",@"SHT_CUDA_COMPAT_INFO"
	.align	4
        /*0000*/ 	.byte	0x02, 0x09, 0x00, 0x00, 0x02, 0x02, 0x01, 0x00, 0x02, 0x05, 0x05, 0x00, 0x03, 0x07, 0x01, 0x01
        /*0010*/ 	.byte	0x02, 0x03, 0x00, 0x00, 0x02, 0x06, 0x01, 0x00, 0x04, 0x0b, 0x08, 0x00, 0x01, 0x00, 0x00, 0x00
        /*0020*/ 	.byte	0x00, 0x00, 0x00, 0x00


//--------------------- .nv.info._Z20jacobi2D_step_kernelPdPKddl --------------------------
	.section	.nv.info._Z20jacobi2D_step_kernelPdPKddl,"",@"SHT_CUDA_INFO"
	.sectionflags	@""
	.align	4


	//----- nvinfo : EIATTR_CUDA_API_VERSION
	.align		4
        /*0000*/ 	.byte	0x04, 0x37
        /*0002*/ 	.short	(.L_7 - .L_6)
.L_6:
        /*0004*/ 	.word	0x00000082


	//----- nvinfo : EIATTR_KPARAM_INFO
	.align		4
.L_7:
        /*0008*/ 	.byte	0x04, 0x17
        /*000a*/ 	.short	(.L_9 - .L_8)
.L_8:
        /*000c*/ 	.word	0x00000000
        /*0010*/ 	.short	0x0003
        /*0012*/ 	.short	0x0018
        /*0014*/ 	.byte	0x00, 0xf0, 0x21, 0x00


	//----- nvinfo : EIATTR_KPARAM_INFO
	.align		4
.L_9:
        /*0018*/ 	.byte	0x04, 0x17
        /*001a*/ 	.short	(.L_11 - .L_10)
.L_10:
        /*001c*/ 	.word	0x00000000
        /*0020*/ 	.short	0x0002
        /*0022*/ 	.short	0x0010
        /*0024*/ 	.byte	0x00, 0xf0, 0x21, 0x00


	//----- nvinfo : EIATTR_KPARAM_INFO
	.align		4
.L_11:
        /*0028*/ 	.byte	0x04, 0x17
        /*002a*/ 	.short	(.L_13 - .L_12)
.L_12:
        /*002c*/ 	.word	0x00000000
        /*0030*/ 	.short	0x0001
        /*0032*/ 	.short	0x0008
        /*0034*/ 	.byte	0x00, 0xf5, 0x21, 0x00


	//----- nvinfo : EIATTR_KPARAM_INFO
	.align		4
.L_13:
        /*0038*/ 	.byte	0x04, 0x17
        /*003a*/ 	.short	(.L_15 - .L_14)
.L_14:
        /*003c*/ 	.word	0x00000000
        /*0040*/ 	.short	0x0000
        /*0042*/ 	.short	0x0000
        /*0044*/ 	.byte	0x00, 0xf5, 0x21, 0x00


	//----- nvinfo : EIATTR_SPARSE_MMA_MASK
	.align		4
.L_15:
        /*0048*/ 	.byte	0x03, 0x50
        /*004a*/ 	.short	0x0000


	//----- nvinfo : EIATTR_MAXREG_COUNT
	.align		4
        /*004c*/ 	.byte	0x03, 0x1b
        /*004e*/ 	.short	0x00ff


	//----- nvinfo : EIATTR_MERCURY_ISA_VERSION
	.align		4
        /*0050*/ 	.byte	0x03, 0x5f
        /*0052*/ 	.short	0x0101


	//----- nvinfo : EIATTR_VRC_CTA_INIT_COUNT
	.align		4
        /*0054*/ 	.byte	0x02, 0x4a
	.zero		1
	.zero		1


	//----- nvinfo : EIATTR_EXIT_INSTR_OFFSETS
	.align		4
        /*0058*/ 	.byte	0x04, 0x1c
        /*005a*/ 	.short	(.L_17 - .L_16)


	//   ....[0]....
.L_16:
        /*005c*/ 	.word	0x00000110


	//   ....[1]....
        /*0060*/ 	.word	0x000003d0


	//----- nvinfo : EIATTR_CBANK_PARAM_SIZE
	.align		4
.L_17:
        /*0064*/ 	.byte	0x03, 0x19
        /*0066*/ 	.short	0x0020


	//----- nvinfo : EIATTR_PARAM_CBANK
	.align		4
        /*0068*/ 	.byte	0x04, 0x0a
        /*006a*/ 	.short	(.L_19 - .L_18)
	.align		4
.L_18:
        /*006c*/ 	.word	index@(.nv.constant0._Z20jacobi2D_step_kernelPdPKddl)
        /*0070*/ 	.short	0x0380
        /*0072*/ 	.short	0x0020


	//----- nvinfo : EIATTR_SW_WAR
	.align		4
.L_19:
        /*0074*/ 	.byte	0x04, 0x36
        /*0076*/ 	.short	(.L_21 - .L_20)
.L_20:
        /*0078*/ 	.word	0x00000008
.L_21:


//--------------------- .nv.callgraph             --------------------------
	.section	.nv.callgraph,"",@"SHT_CUDA_CALLGRAPH"
	.align	4
	.sectionentsize	8
	.align		4
        /*0000*/ 	.word	0x00000000
	.align		4
        /*0004*/ 	.word	0xffffffff
	.align		4
        /*0008*/ 	.word	0x00000000
	.align		4
        /*000c*/ 	.word	0xfffffffe
	.align		4
        /*0010*/ 	.word	0x00000000
	.align		4
        /*0014*/ 	.word	0xfffffffd
	.align		4
        /*0018*/ 	.word	0x00000000
	.align		4
        /*001c*/ 	.word	0xfffffffc


//--------------------- .text._Z20jacobi2D_step_kernelPdPKddl --------------------------
	.section	.text._Z20jacobi2D_step_kernelPdPKddl,"ax",@progbits
	.align	128
        .global         _Z20jacobi2D_step_kernelPdPKddl
        .type           _Z20jacobi2D_step_kernelPdPKddl,@function
        .size           _Z20jacobi2D_step_kernelPdPKddl,(.L_x_1 - _Z20jacobi2D_step_kernelPdPKddl)
        .other          _Z20jacobi2D_step_kernelPdPKddl,@"STO_CUDA_ENTRY STV_DEFAULT"
_Z20jacobi2D_step_kernelPdPKddl:
.text._Z20jacobi2D_step_kernelPdPKddl:
[----:B------:R-:W-:Y:S01]  /*0000*/  LDC R1, c[0x0][0x37c] ;  /* 0x0000df00ff017b82 */ /* 0x000fe20000000800 */
[----:B------:R-:W0:Y:S07]  /*0010*/  S2R R7, SR_TID.X ;  /* 0x0000000000077919 */ /* 0x000e2e0000002100 */
[----:B------:R-:W0:Y:S01]  /*0020*/  S2UR UR4, SR_CTAID.X ;  /* 0x00000000000479c3 */ /* 0x000e220000002500 */
[----:B------:R-:W1:Y:S01]  /*0030*/  LDCU.64 UR8, c[0x0][0x398] ;  /* 0x00007300ff0877ac */ /* 0x000e620008000a00 */
[----:B------:R-:W2:Y:S06]  /*0040*/  S2R R0, SR_TID.Y ;  /* 0x0000000000007919 */ /* 0x000eac0000002200 */
[----:B------:R-:W0:Y:S08]  /*0050*/  LDC R6, c[0x0][0x360] ;  /* 0x0000d800ff067b82 */ /* 0x000e300000000800 */
[----:B------:R-:W2:Y:S08]  /*0060*/  S2UR UR5, SR_CTAID.Y ;  /* 0x00000000000579c3 */ /* 0x000eb00000002600 */
[----:B------:R-:W2:Y:S01]  /*0070*/  LDC R11, c[0x0][0x364] ;  /* 0x0000d900ff0b7b82 */ /* 0x000ea20000000800 */
[----:B0-----:R-:W-:-:S05]  /*0080*/  IMAD R6, R6, UR4, R7 ;  /* 0x0000000406067c24 */ /* 0x001fca000f8e0207 */
[----:B-1----:R-:W-:Y:S02]  /*0090*/  ISETP.GT.U32.AND P0, PT, R6, UR8, PT ;  /* 0x0000000806007c0c */ /* 0x002fe4000bf04070 */
[----:B------:R-:W-:-:S04]  /*00a0*/  SHF.R.S32.HI R2, RZ, 0x1f, R6 ;  /* 0x0000001fff027819 */ /* 0x000fc80000011406 */
[----:B------:R-:W-:-:S04]  /*00b0*/  ISETP.GT.AND.EX P0, PT, R2, UR9, PT, P0 ;  /* 0x0000000902007c0c */ /* 0x000fc8000bf04300 */
[----:B------:R-:W-:Y:S01]  /*00c0*/  ISETP.LT.OR P1, PT, R6, 0x1, P0 ;  /* 0x000000010600780c */ /* 0x000fe20000721670 */
[----:B--2---:R-:W-:-:S05]  /*00d0*/  IMAD R11, R11, UR5, R0 ;  /* 0x000000050b0b7c24 */ /* 0x004fca000f8e0200 */
[C---:B------:R-:W-:Y:S02]  /*00e0*/  ISETP.GT.U32.AND P0, PT, R11.reuse, UR8, PT ;  /* 0x000000080b007c0c */ /* 0x040fe4000bf04070 */
[----:B------:R-:W-:-:S04]  /*00f0*/  ISETP.EQ.OR P1, PT, R11, RZ, P1 ;  /* 0x000000ff0b00720c */ /* 0x000fc80000f22670 */
[----:B------:R-:W-:-:S13]  /*0100*/  ISETP.GT.OR.EX P0, PT, RZ, UR9, P1, P0 ;  /* 0x00000009ff007c0c */ /* 0x000fda0008f04700 */
[----:B------:R-:W-:Y:S05]  /*0110*/  @P0 EXIT ;  /* 0x000000000000094d */ /* 0x000fea0003800000 */
[----:B------:R-:W0:Y:S01]  /*0120*/  LDCU.128 UR12, c[0x0][0x380] ;  /* 0x00007000ff0c77ac */ /* 0x000e220008000c00 */
[----:B------:R-:W-:Y:S01]  /*0130*/  VIADD R4, R6, 0xffffffff ;  /* 0xffffffff06047836 */ /* 0x000fe20000000000 */
[C---:B------:R-:W-:Y:S01]  /*0140*/  IADD3 R15, PT, PT, R11.reuse, 0x1, RZ ;  /* 0x000000010b0f7810 */ /* 0x040fe20007ffe0ff */
[----:B------:R-:W-:Y:S01]  /*0150*/  IMAD.MOV.U32 R5, RZ, RZ, RZ ;  /* 0x000000ffff057224 */ /* 0x000fe200078e00ff */
[----:B------:R-:W-:Y:S01]  /*0160*/  UIADD3 UR6, UP0, UPT, UR8, 0x2, URZ ;  /* 0x0000000208067890 */ /* 0x000fe2000ff1e0ff */
[C---:B------:R-:W-:Y:S01]  /*0170*/  VIADD R9, R11.reuse, 0xffffffff ;  /* 0xffffffff0b097836 */ /* 0x040fe20000000000 */
[----:B------:R-:W1:Y:S01]  /*0180*/  LDCU.64 UR4, c[0x0][0x358] ;  /* 0x00006b00ff0477ac */ /* 0x000e620008000a00 */
[----:B------:R-:W-:Y:S01]  /*0190*/  IMAD.MOV.U32 R7, RZ, RZ, RZ ;  /* 0x000000ffff077224 */ /* 0x000fe200078e00ff */
[----:B------:R-:W-:Y:S02]  /*01a0*/  UIADD3.X UR7, UPT, UPT, URZ, UR9, URZ, UP0, !UPT ;  /* 0x00000009ff077290 */ /* 0x000fe400087fe4ff */
[----:B------:R-:W-:-:S04]  /*01b0*/  IMAD.WIDE.U32 R4, R11, UR6, R4 ;  /* 0x000000060b047c25 */ /* 0x000fc8000f8e0004 */
[----:B------:R-:W-:Y:S01]  /*01c0*/  IMAD.WIDE.U32 R2, R9, UR6, R6 ;  /* 0x0000000609027c25 */ /* 0x000fe2000f8e0006 */
[----:B0-----:R-:W-:-:S03]  /*01d0*/  LEA R12, P0, R4, UR14, 0x3 ;  /* 0x0000000e040c7c11 */ /* 0x001fc6000f8018ff */
[----:B------:R-:W-:Y:S02]  /*01e0*/  IMAD R17, R11, UR7, RZ ;  /* 0x000000070b117c24 */ /* 0x000fe4000f8e02ff */
[----:B------:R-:W-:Y:S02]  /*01f0*/  IMAD R19, R9, UR7, RZ ;  /* 0x0000000709137c24 */ /* 0x000fe4000f8e02ff */
[----:B------:R-:W-:Y:S02]  /*0200*/  IMAD.IADD R5, R5, 0x1, R17 ;  /* 0x0000000105057824 */ /* 0x000fe400078e0211 */
[----:B------:R-:W-:-:S03]  /*0210*/  IMAD.WIDE.U32 R8, R11, UR6, R6 ;  /* 0x000000060b087c25 */ /* 0x000fc6000f8e0006 */
[----:B------:R-:W-:Y:S01]  /*0220*/  LEA.HI.X R13, R4, UR15, R5, 0x3, P0 ;  /* 0x0000000f040d7c11 */ /* 0x000fe200080f1c05 */
[----:B------:R-:W-:Y:S01]  /*0230*/  IMAD.IADD R11, R3, 0x1, R19 ;  /* 0x00000001030b7824 */ /* 0x000fe200078e0213 */
[C---:B------:R-:W-:Y:S01]  /*0240*/  LEA R10, P0, R2.reuse, UR14, 0x3 ;  /* 0x0000000e020a7c11 */ /* 0x040fe2000f8018ff */
[----:B------:R-:W-:Y:S02]  /*0250*/  IMAD.IADD R3, R17, 0x1, R9 ;  /* 0x0000000111037824 */ /* 0x000fe400078e0209 */
[----:B-1----:R0:W2:Y:S01]  /*0260*/  LDG.E.64 R4, desc[UR4][R12.64] ;  /* 0x000000040c047981 */ /* 0x0020a2000c1e1b00 */
[----:B------:R-:W-:Y:S02]  /*0270*/  LEA.HI.X R11, R2, UR15, R11, 0x3, P0 ;  /* 0x0000000f020b7c11 */ /* 0x000fe400080f1c0b */
[C---:B------:R-:W-:Y:S02]  /*0280*/  SHF.L.U32 R2, R8.reuse, 0x3, RZ ;  /* 0x0000000308027819 */ /* 0x040fe400000006ff */
[----:B------:R-:W-:Y:S01]  /*0290*/  SHF.L.U64.HI R0, R8, 0x3, R3 ;  /* 0x0000000308007819 */ /* 0x000fe20000010203 */
[C---:B------:R-:W-:Y:S01]  /*02a0*/  IMAD.WIDE.U32 R8, R15.reuse, UR6, R6 ;  /* 0x000000060f087c25 */ /* 0x040fe2000f8e0006 */
[----:B------:R-:W-:Y:S01]  /*02b0*/  IADD3 R6, P0, PT, R2, UR14, RZ ;  /* 0x0000000e02067c10 */ /* 0x000fe2000ff1e0ff */
[----:B------:R-:W3:Y:S02]  /*02c0*/  LDG.E.64 R10, desc[UR4][R10.64] ;  /* 0x000000040a0a7981 */ /* 0x000ee4000c1e1b00 */
[----:B------:R-:W-:Y:S01]  /*02d0*/  IMAD R3, R15, UR7, RZ ;  /* 0x000000070f037c24 */ /* 0x000fe2000f8e02ff */
[----:B------:R-:W-:Y:S01]  /*02e0*/  IADD3.X R7, PT, PT, R0, UR15, RZ, P0, !PT ;  /* 0x0000000f00077c10 */ /* 0x000fe200087fe4ff */
[----:B0-----:R-:W2:Y:S01]  /*02f0*/  LDC.64 R12, c[0x0][0x390] ;  /* 0x0000e400ff0c7b82 */ /* 0x001ea20000000a00 */
[----:B------:R-:W-:Y:S01]  /*0300*/  LEA R14, P0, R8, UR14, 0x3 ;  /* 0x0000000e080e7c11 */ /* 0x000fe2000f8018ff */
[----:B------:R-:W-:-:S03]  /*0310*/  IMAD.IADD R3, R9, 0x1, R3 ;  /* 0x0000000109037824 */ /* 0x000fc600078e0203 */
[----:B------:R-:W4:Y:S02]  /*0320*/  LDG.E.64 R6, desc[UR4][R6.64+0x8] ;  /* 0x0000080406067981 */ /* 0x000f24000c1e1b00 */
[----:B------:R-:W-:-:S05]  /*0330*/  LEA.HI.X R15, R8, UR15, R3, 0x3, P0 ;  /* 0x0000000f080f7c11 */ /* 0x000fca00080f1c03 */
[----:B------:R-:W5:Y:S01]  /*0340*/  LDG.E.64 R8, desc[UR4][R14.64] ;  /* 0x000000040e087981 */ /* 0x000f62000c1e1b00 */
[----:B------:R-:W-:-:S04]  /*0350*/  IADD3 R2, P0, PT, R2, UR12, RZ ;  /* 0x0000000c02027c10 */ /* 0x000fc8000ff1e0ff */
[----:B------:R-:W-:Y:S01]  /*0360*/  IADD3.X R3, PT, PT, R0, UR13, RZ, P0, !PT ;  /* 0x0000000d00037c10 */ /* 0x000fe200087fe4ff */
[----:B--2---:R-:W-:-:S08]  /*0370*/  DFMA R4, R12, R12, R4 ;  /* 0x0000000c0c04722b */ /* 0x004fd00000000004 */
[----:B---3--:R-:W-:-:S08]  /*0380*/  DADD R4, R4, R10 ;  /* 0x0000000004047229 */ /* 0x008fd0000000000a */
[----:B----4-:R-:W-:-:S08]  /*0390*/  DADD R4, R4, R6 ;  /* 0x0000000004047229 */ /* 0x010fd00000000006 */
[----:B-----5:R-:W-:-:S08]  /*03a0*/  DADD R4, R4, R8 ;  /* 0x0000000004047229 */ /* 0x020fd00000000008 */
[----:B------:R-:W-:-:S07]  /*03b0*/  DMUL R4, R4, 0.25 ;  /* 0x3fd0000004047828 */ /* 0x000fce0000000000 */
[----:B------:R-:W-:Y:S01]  /*03c0*/  STG.E.64 desc[UR4][R2.64], R4 ;  /* 0x0000000402007986 */ /* 0x000fe2000c101b04 */
[----:B------:R-:W-:Y:S05]  /*03d0*/  EXIT ;  /* 0x000000000000794d */ /* 0x000fea0003800000 */
.L_x_0:
[----:B------:R-:W-:-:S00]  /*03e0*/  BRA `(.L_x_0) ;  /* 0xfffffffc00fc7947 */ /* 0x000fc0000383ffff */
[----:B------:R-:W-:-:S00]  /*03f0*/  NOP ;  /* 0x0000000000007918 */ /* 0x000fc00000000000 */
        /* <DEDUP_REMOVED lines=8> */
.L_x_1:


//--------------------- .nv.shared.reserved.0     --------------------------
	.section	.nv.shared.reserved.0,"aw",@nobits
	.weak		__nv_reservedSMEM_offset_0_alias
	.size		__nv_reservedSMEM_offset_0_alias, 0, 64
	.other		__nv_reservedSMEM_offset_0_alias,@"STO_CUDA_RESERVED_SHARED STV_DEFAULT"
__nv_reservedSMEM_offset_0_alias:
	.zero		0
	.zero		64


//--------------------- .nv.constant0._Z20jacobi2D_step_kernelPdPKddl --------------------------
	.section	.nv.constant0._Z20jacobi2D_step_kernelPdPKddl,"a",@progbits
	.sectionflags	@""
	.align	4
.nv.constant0._Z20jacobi2D_step_kernelPdPKddl:
	.zero		928


//--------------------- SYMBOLS --------------------------

	.type		.nv.reservedSmem.offset0,@object
	.size		.nv.reservedSmem.offset0,0x4
